	.headerflags	@"EF_CUDA_TEXMODE_UNIFIED EF_CUDA_64BIT_ADDRESS EF_CUDA_ACCELERATORS EF_CUDA_SM90 EF_CUDA_VIRTUAL_SM(EF_CUDA_SM90)"
	.elftype	@"ET_EXEC"


//--------------------- .nv.info                  --------------------------
	.section	.nv.info,"",@"SHT_CUDA_INFO"
	.align	4


	//----- nvinfo : EIATTR_REGCOUNT
	.align		4
        /*0000*/ 	.byte	0x04, 0x2f
        /*0002*/ 	.short	(.L_3 - .L_2)
	.align		4
.L_2:
        /*0004*/ 	.word	index@(triton_poi_fused__native_batch_norm_legit_no_training_29)
        /*0008*/ 	.word	0x00000016


	//----- nvinfo : EIATTR_MIN_STACK_SIZE
	.align		4
.L_3:
        /*000c*/ 	.byte	0x04, 0x12
        /*000e*/ 	.short	(.L_5 - .L_4)
	.align		4
.L_4:
        /*0010*/ 	.word	index@(triton_poi_fused__native_batch_norm_legit_no_training_29)
        /*0014*/ 	.word	0x00000000


	//----- nvinfo : EIATTR_FRAME_SIZE
	.align		4
.L_5:
        /*0018*/ 	.byte	0x04, 0x11
        /*001a*/ 	.short	(.L_7 - .L_6)
	.align		4
.L_6:
        /*001c*/ 	.word	index@(triton_poi_fused__native_batch_norm_legit_no_training_29)
        /*0020*/ 	.word	0x00000000


	//----- nvinfo : EIATTR_MIN_STACK_SIZE
	.align		4
.L_7:
        /*0024*/ 	.byte	0x04, 0x12
        /*0026*/ 	.short	(.L_9 - .L_8)
	.align		4
.L_8:
        /*0028*/ 	.word	index@(triton_poi_fused__native_batch_norm_legit_no_training_29)
        /*002c*/ 	.word	0x00000000
.L_9:


//--------------------- .nv.info.triton_poi_fused__native_batch_norm_legit_no_training_29 --------------------------
	.section	.nv.info.triton_poi_fused__native_batch_norm_legit_no_training_29,"",@"SHT_CUDA_INFO"
	.sectionflags	@""
	.align	4


	//----- nvinfo : EIATTR_CUDA_API_VERSION
	.align		4
        /*0000*/ 	.byte	0x04, 0x37
        /*0002*/ 	.short	(.L_11 - .L_10)
.L_10:
        /*0004*/ 	.word	0x0000007c


	//----- nvinfo : EIATTR_KPARAM_INFO
	.align		4
.L_11:
        /*0008*/ 	.byte	0x04, 0x17
        /*000a*/ 	.short	(.L_13 - .L_12)
.L_12:
        /*000c*/ 	.word	0x00000000
        /*0010*/ 	.short	0x0006
        /*0012*/ 	.short	0x0030
        /*0014*/ 	.byte	0x00, 0xf0, 0x11, 0x00


	//----- nvinfo : EIATTR_KPARAM_INFO
	.align		4
.L_13:
        /*0018*/ 	.byte	0x04, 0x17
        /*001a*/ 	.short	(.L_15 - .L_14)
.L_14:
        /*001c*/ 	.word	0x00000000
        /*0020*/ 	.short	0x0005
        /*0022*/ 	.short	0x0028
        /*0024*/ 	.byte	0x00, 0xf4, 0x21, 0x00


	//----- nvinfo : EIATTR_KPARAM_INFO
	.align		4
.L_15:
        /*0028*/ 	.byte	0x04, 0x17
        /*002a*/ 	.short	(.L_17 - .L_16)
.L_16:
        /*002c*/ 	.word	0x00000000
        /*0030*/ 	.short	0x0004
        /*0032*/ 	.short	0x0020
        /*0034*/ 	.byte	0x00, 0xf4, 0x21, 0x00


	//----- nvinfo : EIATTR_KPARAM_INFO
	.align		4
.L_17:
        /*0038*/ 	.byte	0x04, 0x17
        /*003a*/ 	.short	(.L_19 - .L_18)
.L_18:
        /*003c*/ 	.word	0x00000000
        /*0040*/ 	.short	0x0003
        /*0042*/ 	.short	0x0018
        /*0044*/ 	.byte	0x00, 0xf4, 0x21, 0x00


	//----- nvinfo : EIATTR_KPARAM_INFO
	.align		4
.L_19:
        /*0048*/ 	.byte	0x04, 0x17
        /*004a*/ 	.short	(.L_21 - .L_20)
.L_20:
        /*004c*/ 	.word	0x00000000
        /*0050*/ 	.short	0x0002
        /*0052*/ 	.short	0x0010
        /*0054*/ 	.byte	0x00, 0xf4, 0x21, 0x00


	//----- nvinfo : EIATTR_KPARAM_INFO
	.align		4
.L_21:
        /*0058*/ 	.byte	0x04, 0x17
        /*005a*/ 	.short	(.L_23 - .L_22)
.L_22:
        /*005c*/ 	.word	0x00000000
        /*0060*/ 	.short	0x0001
        /*0062*/ 	.short	0x0008
        /*0064*/ 	.byte	0x00, 0xf4, 0x21, 0x00


	//----- nvinfo : EIATTR_KPARAM_INFO
	.align		4
.L_23:
        /*0068*/ 	.byte	0x04, 0x17
        /*006a*/ 	.short	(.L_25 - .L_24)
.L_24:
        /*006c*/ 	.word	0x00000000
        /*0070*/ 	.short	0x0000
        /*0072*/ 	.short	0x0000
        /*0074*/ 	.byte	0x00, 0xf4, 0x21, 0x00


	//----- nvinfo : EIATTR_SPARSE_MMA_MASK
	.align		4
.L_25:
        /*0078*/ 	.byte	0x03, 0x50
        /*007a*/ 	.short	0x0000


	//----- nvinfo : EIATTR_MAXREG_COUNT
	.align		4
        /*007c*/ 	.byte	0x03, 0x1b
        /*007e*/ 	.short	0x00ff


	//----- nvinfo : EIATTR_EXIT_INSTR_OFFSETS
	.align		4
        /*0080*/ 	.byte	0x04, 0x1c
        /*0082*/ 	.short	(.L_27 - .L_26)


	//   ....[0]....
.L_26:
        /*0084*/ 	.word	0x000003d0


	//   ....[1]....
        /*0088*/ 	.word	0x000003f0


	//----- nvinfo : EIATTR_REQNTID
	.align		4
.L_27:
        /*008c*/ 	.byte	0x04, 0x10
        /*008e*/ 	.short	(.L_29 - .L_28)
.L_28:
        /*0090*/ 	.word	0x00000080
        /*0094*/ 	.word	0x00000001
        /*0098*/ 	.word	0x00000001


	//----- nvinfo : EIATTR_CBANK_PARAM_SIZE
	.align		4
.L_29:
        /*009c*/ 	.byte	0x03, 0x19
        /*009e*/ 	.short	0x0034


	//----- nvinfo : EIATTR_PARAM_CBANK
	.align		4
        /*00a0*/ 	.byte	0x04, 0x0a
        /*00a2*/ 	.short	(.L_31 - .L_30)
	.align		4
.L_30:
        /*00a4*/ 	.word	index@(.nv.constant0.triton_poi_fused__native_batch_norm_legit_no_training_29)
        /*00a8*/ 	.short	0x0210
        /*00aa*/ 	.short	0x0034


	//----- nvinfo : EIATTR_SW_WAR
	.align		4
.L_31:
        /*00ac*/ 	.byte	0x04, 0x36
        /*00ae*/ 	.short	(.L_33 - .L_32)
.L_32:
        /*00b0*/ 	.word	0x00000008
.L_33:


//--------------------- .nv.callgraph             --------------------------
	.section	.nv.callgraph,"",@"SHT_CUDA_CALLGRAPH"
	.align	4
	.sectionentsize	8
	.align		4
        /*0000*/ 	.word	0x00000000
	.align		4
        /*0004*/ 	.word	0xffffffff
	.align		4
        /*0008*/ 	.word	0x00000000
	.align		4
        /*000c*/ 	.word	0xfffffffe
	.align		4
        /*0010*/ 	.word	0x00000000
	.align		4
        /*0014*/ 	.word	0xfffffffd
	.align		4
        /*0018*/ 	.word	0x00000000
	.align		4
        /*001c*/ 	.word	0xfffffffc


//--------------------- .nv.constant4             --------------------------
	.section	.nv.constant4,"a",@progbits
	.align	8
	.align		8
.nv.constant4:
        /*0000*/ 	.dword	_$_str
	.align		8
        /*0008*/ 	.dword	_$_str_$_2


//--------------------- .text.triton_poi_fused__native_batch_norm_legit_no_training_29 --------------------------
	.section	.text.triton_poi_fused__native_batch_norm_legit_no_training_29,"ax",@progbits
	.align	128
        .global         triton_poi_fused__native_batch_norm_legit_no_training_29
        .type           triton_poi_fused__native_batch_norm_legit_no_training_29,@function
        .size           triton_poi_fused__native_batch_norm_legit_no_training_29,(.L_x_1 - triton_poi_fused__native_batch_norm_legit_no_training_29)
        .other          triton_poi_fused__native_batch_norm_legit_no_training_29,@"STO_CUDA_ENTRY STV_DEFAULT"
triton_poi_fused__native_batch_norm_legit_no_training_29:
.text.triton_poi_fused__native_batch_norm_legit_no_training_29:
[----:B------:R-:W0:Y:S01]  /*0000*/  LDC R1, c[0x0][0x28] ;  /* 0x00000a00ff017b82 */ /* 0x000e220000000800 */
[----:B------:R-:W1:Y:S07]  /*0010*/  S2R R0, SR_TID.X ;  /* 0x0000000000007919 */ /* 0x000e6e0000002100 */
[----:B------:R-:W2:Y:S01]  /*0020*/  LDC.64 R8, c[0x0][0x220] ;  /* 0x00008800ff087b82 */ /* 0x000ea20000000a00 */
[----:B------:R-:W-:Y:S01]  /*0030*/  ULDC.64 UR4, c[0x0][0x208] ;  /* 0x0000820000047ab9 */ /* 0x000fe20000000a00 */
[----:B------:R-:W3:Y:S06]  /*0040*/  S2R R3, SR_CTAID.X ;  /* 0x0000000000037919 */ /* 0x000eec0000002500 */
[----:B------:R-:W4:Y:S08]  /*0050*/  LDC.64 R12, c[0x0][0x210] ;  /* 0x00008400ff0c7b82 */ /* 0x000f300000000a00 */
[----:B------:R-:W5:Y:S08]  /*0060*/  LDC.64 R14, c[0x0][0x218] ;  /* 0x00008600ff0e7b82 */ /* 0x000f700000000a00 */
[----:B------:R-:W5:Y:S01]  /*0070*/  LDC.64 R16, c[0x0][0x228] ;  /* 0x00008a00ff107b82 */ /* 0x000f620000000a00 */
[----:B-1----:R-:W-:-:S07]  /*0080*/  SHF.L.U32 R0, R0, 0x1, RZ ;  /* 0x0000000100007819 */ /* 0x002fce00000006ff */
[----:B------:R-:W1:Y:S01]  /*0090*/  LDC.64 R18, c[0x0][0x230] ;  /* 0x00008c00ff127b82 */ /* 0x000e620000000a00 */
[----:B------:R-:W-:-:S04]  /*00a0*/  LOP3.LUT R0, R0, 0xfe, RZ, 0xc0, !PT ;  /* 0x000000fe00007812 */ /* 0x000fc800078ec0ff */
[----:B---3--:R-:W-:-:S04]  /*00b0*/  LEA R0, R3, R0, 0x8 ;  /* 0x0000000003007211 */ /* 0x008fc800078e40ff */
[C---:B------:R-:W-:Y:S01]  /*00c0*/  ISETP.GE.AND P4, PT, R0.reuse, 0x1400, PT ;  /* 0x000014000000780c */ /* 0x040fe20003f86270 */
[----:B------:R-:W-:-:S05]  /*00d0*/  IMAD.HI R2, R0, 0x66666667, RZ ;  /* 0x6666666700027827 */ /* 0x000fca00078e02ff */
[----:B------:R-:W-:-:S04]  /*00e0*/  SHF.R.U32.HI R3, RZ, 0x1f, R2 ;  /* 0x0000001fff037819 */ /* 0x000fc80000011602 */
[----:B------:R-:W-:-:S05]  /*00f0*/  LEA.HI.SX32 R3, R2, R3, 0x19 ;  /* 0x0000000302037211 */ /* 0x000fca00078fcaff */
[----:B------:R-:W-:Y:S01]  /*0100*/  IMAD R11, R3, -0x140, R0 ;  /* 0xfffffec0030b7824 */ /* 0x000fe200078e0200 */
[----:B------:R-:W-:-:S03]  /*0110*/  CS2R R2, SRZ ;  /* 0x0000000000027805 */ /* 0x000fc6000001ff00 */
[----:B--2---:R-:W-:-:S05]  /*0120*/  IMAD.WIDE R8, R11, 0x4, R8 ;  /* 0x000000040b087825 */ /* 0x004fca00078e0208 */
[----:B------:R2:W3:Y:S01]  /*0130*/  @!P4 LDG.E.EL.64 R2, desc[UR4][R8.64] ;  /* 0x000000040802c981 */ /* 0x0004e2000c2e1b00 */
[----:B------:R-:W-:Y:S02]  /*0140*/  CS2R R4, SRZ ;  /* 0x0000000000047805 */ /* 0x000fe4000001ff00 */
[----:B------:R-:W-:Y:S01]  /*0150*/  CS2R R6, SRZ ;  /* 0x0000000000067805 */ /* 0x000fe2000001ff00 */
[----:B----4-:R-:W-:-:S04]  /*0160*/  IMAD.WIDE R12, R0, 0x4, R12 ;  /* 0x00000004000c7825 */ /* 0x010fc800078e020c */
[C---:B-----5:R-:W-:Y:S01]  /*0170*/  IMAD.WIDE R14, R11.reuse, 0x4, R14 ;  /* 0x000000040b0e7825 */ /* 0x060fe200078e020e */
[----:B------:R-:W4:Y:S04]  /*0180*/  @!P4 LDG.E.64 R4, desc[UR4][R12.64] ;  /* 0x000000040c04c981 */ /* 0x000f28000c1e1b00 */
[----:B------:R5:W4:Y:S01]  /*0190*/  @!P4 LDG.E.EL.64 R6, desc[UR4][R14.64] ;  /* 0x000000040e06c981 */ /* 0x000b22000c2e1b00 */
[----:B0-----:R-:W-:Y:S01]  /*01a0*/  IMAD.WIDE R16, R11, 0x4, R16 ;  /* 0x000000040b107825 */ /* 0x001fe200078e0210 */
[----:B--2---:R-:W-:-:S03]  /*01b0*/  CS2R R8, SRZ ;  /* 0x0000000000087805 */ /* 0x004fc6000001ff00 */
[----:B-1----:R-:W-:Y:S01]  /*01c0*/  IMAD.WIDE R18, R11, 0x4, R18 ;  /* 0x000000040b127825 */ /* 0x002fe200078e0212 */
[----:B------:R-:W-:-:S04]  /*01d0*/  CS2R R10, SRZ ;  /* 0x00000000000a7805 */ /* 0x000fc8000001ff00 */
[----:B------:R-:W2:Y:S04]  /*01e0*/  @!P4 LDG.E.EL.64 R8, desc[UR4][R18.64] ;  /* 0x000000041208c981 */ /* 0x000ea8000c2e1b00 */
[----:B------:R-:W2:Y:S01]  /*01f0*/  @!P4 LDG.E.EL.64 R10, desc[UR4][R16.64] ;  /* 0x00000004100ac981 */ /* 0x000ea2000c2e1b00 */
[----:B-----5:R-:W-:Y:S01]  /*0200*/  HFMA2.MMA R15, -RZ, RZ, 1.625, 0 ;  /* 0x3e800000ff0f7435 */ /* 0x020fe200000001ff */
[----:B---3--:R-:W-:Y:S01]  /*0210*/  FADD R2, R2, 9.9999997473787516356e-06 ;  /* 0x3727c5ac02027421 */ /* 0x008fe20000000000 */
[----:B------:R-:W-:-:S03]  /*0220*/  FADD R12, R3, 9.9999997473787516356e-06 ;  /* 0x3727c5ac030c7421 */ /* 0x000fc60000000000 */
[----:B------:R0:W1:Y:S08]  /*0230*/  MUFU.SQRT R13, R2 ;  /* 0x00000002000d7308 */ /* 0x0000700000002000 */
[----:B------:R-:W3:Y:S01]  /*0240*/  MUFU.SQRT R14, R12 ;  /* 0x0000000c000e7308 */ /* 0x000ee20000002000 */
[----:B0-----:R-:W0:Y:S01]  /*0250*/  LDC.64 R2, c[0x0][0x238] ;  /* 0x00008e00ff027b82 */ /* 0x001e220000000a00 */
[----:B-1----:R-:W-:-:S02]  /*0260*/  FSETP.GT.AND P0, PT, R13, 8.50705917302346158658e+37, PT ;  /* 0x7e8000000d00780b */ /* 0x002fc40003f04000 */
[----:B------:R-:W-:Y:S02]  /*0270*/  FSETP.GEU.AND P2, PT, R13, 1.175494350822287508e-38, PT ;  /* 0x008000000d00780b */ /* 0x000fe40003f4e000 */
[C---:B---3--:R-:W-:Y:S02]  /*0280*/  FSETP.GT.AND P1, PT, R14.reuse, 8.50705917302346158658e+37, PT ;  /* 0x7e8000000e00780b */ /* 0x048fe40003f24000 */
[----:B------:R-:W-:-:S07]  /*0290*/  FSETP.GEU.AND P3, PT, R14, 1.175494350822287508e-38, PT ;  /* 0x008000000e00780b */ /* 0x000fce0003f6e000 */
[----:B------:R-:W-:-:S04]  /*02a0*/  @P0 FMUL R13, R13, 0.25 ;  /* 0x3e8000000d0d0820 */ /* 0x000fc80000400000 */
[----:B------:R-:W-:Y:S01]  /*02b0*/  @!P2 FMUL R13, R13, 16777216 ;  /* 0x4b8000000d0da820 */ /* 0x000fe20000400000 */
[----:B------:R-:W-:-:S04]  /*02c0*/  @P1 FMUL R14, R14, 0.25 ;  /* 0x3e8000000e0e1820 */ /* 0x000fc80000400000 */
[----:B------:R-:W-:Y:S01]  /*02d0*/  @!P3 FMUL R14, R14, 16777216 ;  /* 0x4b8000000e0eb820 */ /* 0x000fe20000400000 */
[----:B------:R-:W1:Y:S01]  /*02e0*/  MUFU.RCP R13, R13 ;  /* 0x0000000d000d7308 */ /* 0x000e620000001000 */
[----:B------:R-:W-:-:S07]  /*02f0*/  FSEL R12, R15, 1, P0 ;  /* 0x3f8000000f0c7808 */ /* 0x000fce0000000000 */
[----:B------:R-:W3:Y:S01]  /*0300*/  MUFU.RCP R14, R14 ;  /* 0x0000000e000e7308 */ /* 0x000ee20000001000 */
[----:B------:R-:W-:Y:S01]  /*0310*/  FSEL R15, R15, 1, P1 ;  /* 0x3f8000000f0f7808 */ /* 0x000fe20000800000 */
[----:B------:R-:W-:Y:S01]  /*0320*/  @!P2 FMUL R12, R12, 16777216 ;  /* 0x4b8000000c0ca820 */ /* 0x000fe20000400000 */
[----:B----4-:R-:W-:-:S03]  /*0330*/  FADD R4, -R6, R4 ;  /* 0x0000000406047221 */ /* 0x010fc60000000100 */
[----:B------:R-:W-:Y:S01]  /*0340*/  @!P3 FMUL R15, R15, 16777216 ;  /* 0x4b8000000f0fb820 */ /* 0x000fe20000400000 */
[----:B------:R-:W-:Y:S01]  /*0350*/  FADD R5, -R7, R5 ;  /* 0x0000000507057221 */ /* 0x000fe20000000100 */
[----:B-1----:R-:W-:Y:S02]  /*0360*/  FMUL R13, R13, R12 ;  /* 0x0000000c0d0d7220 */ /* 0x002fe40000400000 */
[----:B---3--:R-:W-:Y:S02]  /*0370*/  FMUL R6, R14, R15 ;  /* 0x0000000f0e067220 */ /* 0x008fe40000400000 */
[----:B------:R-:W-:Y:S02]  /*0380*/  FMUL R13, R4, R13 ;  /* 0x0000000d040d7220 */ /* 0x000fe40000400000 */
[----:B------:R-:W-:Y:S01]  /*0390*/  FMUL R6, R5, R6 ;  /* 0x0000000605067220 */ /* 0x000fe20000400000 */
[----:B0-----:R-:W-:-:S04]  /*03a0*/  IMAD.WIDE R2, R0, 0x4, R2 ;  /* 0x0000000400027825 */ /* 0x001fc800078e0202 */
[----:B--2---:R-:W-:Y:S01]  /*03b0*/  FFMA R8, R13, R10, R8 ;  /* 0x0000000a0d087223 */ /* 0x004fe20000000008 */
[----:B------:R-:W-:Y:S01]  /*03c0*/  FFMA R9, R6, R11, R9 ;  /* 0x0000000b06097223 */ /* 0x000fe20000000009 */
[----:B------:R-:W-:Y:S06]  /*03d0*/  @P4 EXIT ;  /* 0x000000000000494d */ /* 0x000fec0003800000 */
[----:B------:R-:W-:Y:S01]  /*03e0*/  STG.E.64 desc[UR4][R2.64], R8 ;  /* 0x0000000802007986 */ /* 0x000fe2000c101b04 */
[----:B------:R-:W-:Y:S05]  /*03f0*/  EXIT ;  /* 0x000000000000794d */ /* 0x000fea0003800000 */
.L_x_0:
[----:B------:R-:W-:-:S00]  /*0400*/  BRA `(.L_x_0) ;  /* 0xfffffffc00fc7947 */ /* 0x000fc0000383ffff */
[----:B------:R-:W-:-:S00]  /*0410*/  NOP ;  /* 0x0000000000007918 */ /* 0x000fc00000000000 */
        /* <DEDUP_REMOVED lines=14> */
.L_x_1:


//--------------------- .nv.global.init           --------------------------
	.section	.nv.global.init,"aw",@progbits
.nv.global.init:
	.type		_$_str,@object
	.size		_$_str,(_$_str_$_2 - _$_str)
_$_str:
        /*0000*/ 	.byte	0x5f, 0x5f, 0x43, 0x55, 0x44, 0x41, 0x5f, 0x46, 0x54, 0x5a, 0x00
	.type		_$_str_$_2,@object
	.size		_$_str_$_2,(.L_1 - _$_str_$_2)
_$_str_$_2:
        /*000b*/ 	.byte	0x5f, 0x5f, 0x43, 0x55, 0x44, 0x41, 0x5f, 0x50, 0x52, 0x45, 0x43, 0x5f, 0x53, 0x51, 0x52, 0x54
        /*001b*/ 	.byte	0x00
.L_1:


//--------------------- .nv.constant0.triton_poi_fused__native_batch_norm_legit_no_training_29 --------------------------
	.section	.nv.constant0.triton_poi_fused__native_batch_norm_legit_no_training_29,"a",@progbits
	.sectionflags	@""
	.align	4
.nv.constant0.triton_poi_fused__native_batch_norm_legit_no_training_29:
	.zero		580
